//
// Generated by NVIDIA NVVM Compiler
//
// Compiler Build ID: CL-36424714
// Cuda compilation tools, release 13.0, V13.0.88
// Based on NVVM 20.0.0
//

.version 9.0
.target sm_100
.address_size 64

	// .globl	_Z5hellov
.extern .func  (.param .b32 func_retval0) vprintf
(
	.param .b64 vprintf_param_0,
	.param .b64 vprintf_param_1
)
;
.global .align 1 .b8 $str[20] = {72, 101, 108, 108, 111, 32, 102, 114, 111, 109, 32, 99, 117, 100, 97, 95, 48, 46, 10};

.visible .entry _Z5hellov()
{
	.reg .b32 	%r<3>;
	.reg .b64 	%rd<3>;

	mov.u64 	%rd1, $str;
	cvta.global.u64 	%rd2, %rd1;
	{ // callseq 0, 0
	.param .b64 param0;
	st.param.b64 	[param0], %rd2;
	.param .b64 param1;
	st.param.b64 	[param1], 0;
	.param .b32 retval0;
	call.uni (retval0), 
	vprintf, 
	(
	param0, 
	param1
	);
	ld.param.b32 	%r1, [retval0];
	} // callseq 0
	ret;

}


// ===== COMPILED SASS (sm_100) =====

	.target	sm_100

	.elftype	@"ET_EXEC"


//--------------------- .note.nv.tkinfo           --------------------------
	.section	.note.nv.tkinfo,"",@"SHT_NOTE"
	.sectionflags	@"SHF_NOTE_NV_TKINFO"
	.tkinfo
        /*0018*/ 	.word	0x00000002
        /*0030*/ 	.string	""
        /*0030*/ 	.string	"ptxas"
        /*0030*/ 	.string	"Cuda compilation tools, release 13.0, V13.0.88"
        /*0030*/ 	.string	"Build cuda_13.0.r13.0/compiler.36424714_0"
        /*0030*/ 	.string	"-arch sm_100 -m 64 "



//--------------------- .note.nv.cuinfo           --------------------------
	.section	.note.nv.cuinfo,"",@"SHT_NOTE"
	.sectionflags	@"SHF_NOTE_NV_CUINFO"
        /*0018*/ 	.short	0x0002
        /*001a*/ 	.short	0x0064
        /*001c*/ 	.short	0x0082
	.zero		2


//--------------------- .nv.info                  --------------------------
	.section	.nv.info,"",@"SHT_CUDA_INFO"
	.align	4


	//----- nvinfo : EIATTR_REGCOUNT
	.align		4
        /*0000*/ 	.byte	0x04, 0x2f
        /*0002*/ 	.short	(.L_2 - .L_1)
	.align		4
.L_1:
        /*0004*/ 	.word	index@(_Z5hellov)
        /*0008*/ 	.word	0x00000018


	//----- nvinfo : EIATTR_FRAME_SIZE
	.align		4
.L_2:
        /*000c*/ 	.byte	0x04, 0x11
        /*000e*/ 	.short	(.L_4 - .L_3)
	.align		4
.L_3:
        /*0010*/ 	.word	index@(_Z5hellov)
        /*0014*/ 	.word	0x00000000


	//----- nvinfo : EIATTR_MIN_STACK_SIZE
	.align		4
.L_4:
        /*0018*/ 	.byte	0x04, 0x12
        /*001a*/ 	.short	(.L_6 - .L_5)
	.align		4
.L_5:
        /*001c*/ 	.word	index@(_Z5hellov)
        /*0020*/ 	.word	0x00000000
.L_6:


//--------------------- .nv.compat                --------------------------
	.section	.nv.compat,"",@"SHT_CUDA_COMPAT_INFO"
	.align	4
        /*0000*/ 	.byte	0x02, 0x09, 0x00, 0x00, 0x02, 0x02, 0x01, 0x00, 0x02, 0x05, 0x05, 0x00, 0x03, 0x07, 0x01, 0x01
        /*0010*/ 	.byte	0x02, 0x03, 0x00, 0x00, 0x02, 0x06, 0x01, 0x00, 0x04, 0x0b, 0x08, 0x00, 0x09, 0x00, 0x00, 0x00
        /*0020*/ 	.byte	0x00, 0x00, 0x00, 0x00


//--------------------- .nv.info._Z5hellov        --------------------------
	.section	.nv.info._Z5hellov,"",@"SHT_CUDA_INFO"
	.sectionflags	@""
	.align	4


	//----- nvinfo : EIATTR_CUDA_API_VERSION
	.align		4
        /*0000*/ 	.byte	0x04, 0x37
        /*0002*/ 	.short	(.L_8 - .L_7)
.L_7:
        /*0004*/ 	.word	0x00000082


	//----- nvinfo : EIATTR_SPARSE_MMA_MASK
	.align		4
.L_8:
        /*0008*/ 	.byte	0x03, 0x50
        /*000a*/ 	.short	0x0000


	//----- nvinfo : EIATTR_MAXREG_COUNT
	.align		4
        /*000c*/ 	.byte	0x03, 0x1b
        /*000e*/ 	.short	0x00ff


	//----- nvinfo : EIATTR_EXTERNS
	.align		4
        /*0010*/ 	.byte	0x04, 0x0f
        /*0012*/ 	.short	(.L_10 - .L_9)


	//   ....[0]....
	.align		4
.L_9:
        /*0014*/ 	.word	index@(vprintf)


	//----- nvinfo : EIATTR_MERCURY_ISA_VERSION
	.align		4
.L_10:
        /*0018*/ 	.byte	0x03, 0x5f
        /*001a*/ 	.short	0x0101


	//----- nvinfo : EIATTR_VRC_CTA_INIT_COUNT
	.align		4
        /*001c*/ 	.byte	0x02, 0x4a
	.zero		1
	.zero		1


	//----- nvinfo : EIATTR_SYSCALL_OFFSETS
	.align		4
        /*0020*/ 	.byte	0x04, 0x46
        /*0022*/ 	.short	(.L_12 - .L_11)


	//   ....[0]....
.L_11:
        /*0024*/ 	.word	0x00000080


	//----- nvinfo : EIATTR_EXIT_INSTR_OFFSETS
	.align		4
.L_12:
        /*0028*/ 	.byte	0x04, 0x1c
        /*002a*/ 	.short	(.L_14 - .L_13)


	//   ....[0]....
.L_13:
        /*002c*/ 	.word	0x00000090


	//----- nvinfo : EIATTR_SW_WAR
	.align		4
.L_14:
        /*0030*/ 	.byte	0x04, 0x36
        /*0032*/ 	.short	(.L_16 - .L_15)
.L_15:
        /*0034*/ 	.word	0x00000008
.L_16:


//--------------------- .nv.callgraph             --------------------------
	.section	.nv.callgraph,"",@"SHT_CUDA_CALLGRAPH"
	.align	4
	.sectionentsize	8
	.align		4
        /*0000*/ 	.word	0x00000000
	.align		4
        /*0004*/ 	.word	0xffffffff
	.align		4
        /*0008*/ 	.word	index@(_Z5hellov)
	.align		4
        /*000c*/ 	.word	index@(vprintf)
	.align		4
        /*0010*/ 	.word	0x00000000
	.align		4
        /*0014*/ 	.word	0xfffffffe
	.align		4
        /*0018*/ 	.word	0x00000000
	.align		4
        /*001c*/ 	.word	0xfffffffd
	.align		4
        /*0020*/ 	.word	0x00000000
	.align		4
        /*0024*/ 	.word	0xfffffffc


//--------------------- .nv.constant4             --------------------------
	.section	.nv.constant4,"a",@progbits
	.align	8
	.align		8
.nv.constant4:
        /*0000*/ 	.dword	vprintf
	.align		8
        /*0008*/ 	.dword	$str


//--------------------- .text._Z5hellov           --------------------------
	.section	.text._Z5hellov,"ax",@progbits
	.align	128
        .global         _Z5hellov
        .type           _Z5hellov,@function
        .size           _Z5hellov,(.L_x_2 - _Z5hellov)
        .other          _Z5hellov,@"STO_CUDA_ENTRY STV_DEFAULT"
_Z5hellov:
.text._Z5hellov:
[----:B------:R-:W0:Y:S01]  /*0000*/  LDC R1, c[0x0][0x37c] ;  /* 0x0000df00ff017b82 */ /* 0x000e220000000800 */
[----:B------:R-:W-:Y:S01]  /*0010*/  MOV R0, 0x0 ;  /* 0x0000000000007802 */ /* 0x000fe20000000f00 */
[----:B------:R-:W1:Y:S01]  /*0020*/  LDCU.64 UR4, c[0x4][0x8] ;  /* 0x01000100ff0477ac */ /* 0x000e620008000a00 */
[----:B------:R-:W-:-:S05]  /*0030*/  CS2R R6, SRZ ;  /* 0x0000000000067805 */ /* 0x000fca000001ff00 */
[----:B------:R2:W3:Y:S01]  /*0040*/  LDC.64 R2, c[0x4][R0] ;  /* 0x0100000000027b82 */ /* 0x0004e20000000a00 */
[----:B-1----:R-:W-:Y:S02]  /*0050*/  IMAD.U32 R4, RZ, RZ, UR4 ;  /* 0x00000004ff047e24 */ /* 0x002fe4000f8e00ff */
[----:B--2---:R-:W-:-:S07]  /*0060*/  IMAD.U32 R5, RZ, RZ, UR5 ;  /* 0x00000005ff057e24 */ /* 0x004fce000f8e00ff */
[----:B------:R-:W-:-:S07]  /*0070*/  LEPC R20, `(.L_x_0) ;  /* 0x000000001014794e */ /* 0x000fce0000000000 */
[----:B0--3--:R-:W-:Y:S05]  /*0080*/  CALL.ABS.NOINC R2 ;  /* 0x0000000002007343 */ /* 0x009fea0003c00000 */
.L_x_0:
[----:B------:R-:W-:Y:S05]  /*0090*/  EXIT ;  /* 0x000000000000794d */ /* 0x000fea0003800000 */
.L_x_1:
[----:B------:R-:W-:-:S00]  /*00a0*/  BRA `(.L_x_1) ;  /* 0xfffffffc00fc7947 */ /* 0x000fc0000383ffff */
[----:B------:R-:W-:-:S00]  /*00b0*/  NOP ;  /* 0x0000000000007918 */ /* 0x000fc00000000000 */
        /* <DEDUP_REMOVED lines=12> */
.L_x_2:


//--------------------- .nv.global.init           --------------------------
	.section	.nv.global.init,"aw",@progbits
.nv.global.init:
	.type		$str,@object
	.size		$str,(.L_0 - $str)
$str:
        /*0000*/ 	.byte	0x48, 0x65, 0x6c, 0x6c, 0x6f, 0x20, 0x66, 0x72, 0x6f, 0x6d, 0x20, 0x63, 0x75, 0x64, 0x61, 0x5f
        /*0010*/ 	.byte	0x30, 0x2e, 0x0a, 0x00
.L_0:


//--------------------- .nv.shared.reserved.0     --------------------------
	.section	.nv.shared.reserved.0,"aw",@nobits
	.weak		__nv_reservedSMEM_offset_0_alias
	.size		__nv_reservedSMEM_offset_0_alias, 0, 64
	.other		__nv_reservedSMEM_offset_0_alias,@"STO_CUDA_RESERVED_SHARED STV_DEFAULT"
__nv_reservedSMEM_offset_0_alias:
	.zero		0
	.zero		64


//--------------------- .nv.constant0._Z5hellov   --------------------------
	.section	.nv.constant0._Z5hellov,"a",@progbits
	.sectionflags	@""
	.align	4
.nv.constant0._Z5hellov:
	.zero		896


//--------------------- SYMBOLS --------------------------

	.type		.nv.reservedSmem.offset0,@object
	.size		.nv.reservedSmem.offset0,0x4
	.type		vprintf,@function
